//
// Generated by NVIDIA NVVM Compiler
//
// Compiler Build ID: CL-36424714
// Cuda compilation tools, release 13.0, V13.0.88
// Based on NVVM 20.0.0
//

.version 9.0
.target sm_100
.address_size 64

	// .globl	_Z27convolution_2D_basic_kernelPfS_S_iii

.visible .entry _Z27convolution_2D_basic_kernelPfS_S_iii(
	.param .u64 .ptr .align 1 _Z27convolution_2D_basic_kernelPfS_S_iii_param_0,
	.param .u64 .ptr .align 1 _Z27convolution_2D_basic_kernelPfS_S_iii_param_1,
	.param .u64 .ptr .align 1 _Z27convolution_2D_basic_kernelPfS_S_iii_param_2,
	.param .u32 _Z27convolution_2D_basic_kernelPfS_S_iii_param_3,
	.param .u32 _Z27convolution_2D_basic_kernelPfS_S_iii_param_4,
	.param .u32 _Z27convolution_2D_basic_kernelPfS_S_iii_param_5
)
{
	.reg .pred 	%p<91>;
	.reg .b32 	%r<78>;
	.reg .b32 	%f<90>;
	.reg .b64 	%rd<61>;

	ld.param.u64 	%rd10, [_Z27convolution_2D_basic_kernelPfS_S_iii_param_0];
	ld.param.u64 	%rd11, [_Z27convolution_2D_basic_kernelPfS_S_iii_param_1];
	ld.param.u32 	%r32, [_Z27convolution_2D_basic_kernelPfS_S_iii_param_3];
	ld.param.u32 	%r33, [_Z27convolution_2D_basic_kernelPfS_S_iii_param_4];
	ld.param.u32 	%r34, [_Z27convolution_2D_basic_kernelPfS_S_iii_param_5];
	cvta.to.global.u64 	%rd1, %rd10;
	cvta.to.global.u64 	%rd2, %rd11;
	mov.u32 	%r35, %ctaid.x;
	mov.u32 	%r36, %ntid.x;
	mov.u32 	%r37, %tid.x;
	mad.lo.s32 	%r1, %r35, %r36, %r37;
	mov.u32 	%r38, %ctaid.y;
	mov.u32 	%r39, %ntid.y;
	mov.u32 	%r40, %tid.y;
	mad.lo.s32 	%r2, %r38, %r39, %r40;
	setp.ge.s32 	%p2, %r2, %r34;
	setp.ge.s32 	%p3, %r1, %r33;
	or.pred  	%p4, %p3, %p2;
	@%p4 bra 	$L__BB0_42;
	shl.b32 	%r3, %r32, 1;
	setp.lt.s32 	%p5, %r32, 0;
	mov.f32 	%f71, 0f00000000;
	@%p5 bra 	$L__BB0_41;
	sub.s32 	%r4, %r2, %r32;
	sub.s32 	%r5, %r1, %r32;
	max.s32 	%r6, %r3, 0;
	mov.f32 	%f71, 0f00000000;
	mov.b32 	%r69, 0;
	cvt.s64.s32 	%rd47, %r5;
$L__BB0_3:
	setp.lt.s32 	%p6, %r3, 7;
	add.s32 	%r43, %r69, %r4;
	setp.gt.s32 	%p7, %r43, -1;
	setp.lt.s32 	%p8, %r43, %r34;
	and.pred  	%p1, %p7, %p8;
	mad.lo.s32 	%r8, %r69, %r3, %r69;
	mul.lo.s32 	%r9, %r43, %r33;
	mov.b32 	%r76, 0;
	@%p6 bra 	$L__BB0_22;
	add.s32 	%r45, %r6, 1;
	and.b32  	%r46, %r45, 2147483640;
	neg.s32 	%r74, %r46;
	add.s32 	%r71, %r5, %r9;
	mul.wide.u32 	%rd12, %r8, 4;
	add.s64 	%rd13, %rd2, %rd12;
	add.s64 	%rd60, %rd13, 16;
	mov.b32 	%r73, 3;
	mov.u32 	%r70, %r8;
	mov.u32 	%r72, %r5;
$L__BB0_5:
	.pragma "nounroll";
	setp.gt.s32 	%p9, %r72, -1;
	setp.lt.s32 	%p10, %r72, %r33;
	and.pred  	%p11, %p9, %p10;
	and.pred  	%p12, %p1, %p11;
	not.pred 	%p13, %p12;
	@%p13 bra 	$L__BB0_7;
	mul.wide.u32 	%rd14, %r70, 4;
	add.s64 	%rd15, %rd2, %rd14;
	ld.global.f32 	%f39, [%rd15];
	mul.wide.s32 	%rd16, %r71, 4;
	add.s64 	%rd17, %rd1, %rd16;
	ld.global.f32 	%f40, [%rd17];
	fma.rn.f32 	%f71, %f39, %f40, %f71;
$L__BB0_7:
	add.s32 	%r47, %r72, 1;
	setp.gt.s32 	%p14, %r47, -1;
	setp.lt.s32 	%p15, %r47, %r33;
	and.pred  	%p16, %p14, %p15;
	and.pred  	%p17, %p1, %p16;
	cvt.s64.s32 	%rd18, %r5;
	add.s32 	%r48, %r73, -3;
	cvt.s64.s32 	%rd19, %r48;
	cvt.s64.s32 	%rd20, %r9;
	add.s64 	%rd21, %rd19, %rd18;
	add.s64 	%rd22, %rd21, %rd20;
	shl.b64 	%rd23, %rd22, 2;
	add.s64 	%rd5, %rd1, %rd23;
	not.pred 	%p18, %p17;
	@%p18 bra 	$L__BB0_9;
	ld.global.f32 	%f41, [%rd60+-12];
	ld.global.f32 	%f42, [%rd5+4];
	fma.rn.f32 	%f71, %f41, %f42, %f71;
$L__BB0_9:
	add.s32 	%r49, %r72, 2;
	setp.gt.s32 	%p19, %r49, -1;
	setp.lt.s32 	%p20, %r49, %r33;
	and.pred  	%p21, %p19, %p20;
	and.pred  	%p22, %p1, %p21;
	not.pred 	%p23, %p22;
	@%p23 bra 	$L__BB0_11;
	ld.global.f32 	%f43, [%rd60+-8];
	ld.global.f32 	%f44, [%rd5+8];
	fma.rn.f32 	%f71, %f43, %f44, %f71;
$L__BB0_11:
	add.s32 	%r50, %r72, 3;
	setp.gt.s32 	%p24, %r50, -1;
	setp.lt.s32 	%p25, %r50, %r33;
	and.pred  	%p26, %p24, %p25;
	and.pred  	%p27, %p1, %p26;
	not.pred 	%p28, %p27;
	@%p28 bra 	$L__BB0_13;
	ld.global.f32 	%f45, [%rd60+-4];
	ld.global.f32 	%f46, [%rd5+12];
	fma.rn.f32 	%f71, %f45, %f46, %f71;
$L__BB0_13:
	add.s32 	%r51, %r72, 4;
	setp.gt.s32 	%p29, %r51, -1;
	setp.lt.s32 	%p30, %r51, %r33;
	and.pred  	%p31, %p29, %p30;
	and.pred  	%p32, %p1, %p31;
	not.pred 	%p33, %p32;
	@%p33 bra 	$L__BB0_15;
	ld.global.f32 	%f47, [%rd60];
	ld.global.f32 	%f48, [%rd5+16];
	fma.rn.f32 	%f71, %f47, %f48, %f71;
$L__BB0_15:
	add.s32 	%r52, %r72, 5;
	setp.gt.s32 	%p34, %r52, -1;
	setp.lt.s32 	%p35, %r52, %r33;
	and.pred  	%p36, %p34, %p35;
	and.pred  	%p37, %p1, %p36;
	not.pred 	%p38, %p37;
	@%p38 bra 	$L__BB0_17;
	ld.global.f32 	%f49, [%rd60+4];
	ld.global.f32 	%f50, [%rd5+20];
	fma.rn.f32 	%f71, %f49, %f50, %f71;
$L__BB0_17:
	add.s32 	%r53, %r72, 6;
	setp.gt.s32 	%p39, %r53, -1;
	setp.lt.s32 	%p40, %r53, %r33;
	and.pred  	%p41, %p39, %p40;
	and.pred  	%p42, %p1, %p41;
	not.pred 	%p43, %p42;
	@%p43 bra 	$L__BB0_19;
	ld.global.f32 	%f51, [%rd60+8];
	ld.global.f32 	%f52, [%rd5+24];
	fma.rn.f32 	%f71, %f51, %f52, %f71;
$L__BB0_19:
	add.s32 	%r54, %r72, 7;
	setp.gt.s32 	%p44, %r54, -1;
	setp.lt.s32 	%p45, %r54, %r33;
	and.pred  	%p46, %p44, %p45;
	and.pred  	%p47, %p1, %p46;
	not.pred 	%p48, %p47;
	@%p48 bra 	$L__BB0_21;
	ld.global.f32 	%f53, [%rd60+12];
	ld.global.f32 	%f54, [%rd5+28];
	fma.rn.f32 	%f71, %f53, %f54, %f71;
$L__BB0_21:
	add.s32 	%r55, %r6, 1;
	and.b32  	%r76, %r55, 2147483640;
	add.s32 	%r74, %r74, 8;
	add.s32 	%r73, %r73, 8;
	add.s32 	%r72, %r72, 8;
	add.s32 	%r71, %r71, 8;
	add.s64 	%rd60, %rd60, 32;
	add.s32 	%r70, %r70, 8;
	setp.ne.s32 	%p49, %r74, 0;
	@%p49 bra 	$L__BB0_5;
$L__BB0_22:
	and.b32  	%r56, %r6, 6;
	setp.lt.u32 	%p50, %r56, 3;
	@%p50 bra 	$L__BB0_32;
	add.s32 	%r24, %r76, %r5;
	setp.gt.s32 	%p51, %r24, -1;
	setp.lt.s32 	%p52, %r24, %r33;
	and.pred  	%p53, %p51, %p52;
	and.pred  	%p55, %p1, %p53;
	not.pred 	%p56, %p55;
	@%p56 bra 	$L__BB0_25;
	add.s32 	%r57, %r76, %r8;
	mul.wide.u32 	%rd24, %r57, 4;
	add.s64 	%rd25, %rd2, %rd24;
	ld.global.f32 	%f55, [%rd25];
	add.s32 	%r58, %r24, %r9;
	mul.wide.s32 	%rd26, %r58, 4;
	add.s64 	%rd27, %rd1, %rd26;
	ld.global.f32 	%f56, [%rd27];
	fma.rn.f32 	%f71, %f55, %f56, %f71;
$L__BB0_25:
	add.s32 	%r59, %r24, 1;
	setp.gt.s32 	%p57, %r59, -1;
	setp.lt.s32 	%p58, %r59, %r33;
	and.pred  	%p59, %p57, %p58;
	and.pred  	%p60, %p1, %p59;
	cvt.u64.u32 	%rd28, %r8;
	cvt.u64.u32 	%rd29, %r76;
	add.s64 	%rd30, %rd29, %rd28;
	shl.b64 	%rd31, %rd30, 2;
	add.s64 	%rd7, %rd2, %rd31;
	cvt.s64.s32 	%rd33, %r9;
	add.s64 	%rd34, %rd29, %rd47;
	add.s64 	%rd35, %rd34, %rd33;
	shl.b64 	%rd36, %rd35, 2;
	add.s64 	%rd8, %rd1, %rd36;
	not.pred 	%p61, %p60;
	@%p61 bra 	$L__BB0_27;
	ld.global.f32 	%f57, [%rd7+4];
	ld.global.f32 	%f58, [%rd8+4];
	fma.rn.f32 	%f71, %f57, %f58, %f71;
$L__BB0_27:
	add.s32 	%r60, %r24, 2;
	setp.gt.s32 	%p62, %r60, -1;
	setp.lt.s32 	%p63, %r60, %r33;
	and.pred  	%p64, %p62, %p63;
	and.pred  	%p65, %p1, %p64;
	not.pred 	%p66, %p65;
	@%p66 bra 	$L__BB0_29;
	ld.global.f32 	%f59, [%rd7+8];
	ld.global.f32 	%f60, [%rd8+8];
	fma.rn.f32 	%f71, %f59, %f60, %f71;
$L__BB0_29:
	add.s32 	%r61, %r24, 3;
	setp.gt.s32 	%p67, %r61, -1;
	setp.lt.s32 	%p68, %r61, %r33;
	and.pred  	%p69, %p67, %p68;
	and.pred  	%p70, %p1, %p69;
	not.pred 	%p71, %p70;
	@%p71 bra 	$L__BB0_31;
	ld.global.f32 	%f61, [%rd7+12];
	ld.global.f32 	%f62, [%rd8+12];
	fma.rn.f32 	%f71, %f61, %f62, %f71;
$L__BB0_31:
	add.s32 	%r76, %r76, 4;
$L__BB0_32:
	and.b32  	%r62, %r6, 2;
	setp.eq.s32 	%p72, %r62, 0;
	@%p72 bra 	$L__BB0_38;
	add.s32 	%r27, %r76, %r5;
	setp.gt.s32 	%p73, %r27, -1;
	setp.lt.s32 	%p74, %r27, %r33;
	and.pred  	%p75, %p73, %p74;
	and.pred  	%p77, %p1, %p75;
	not.pred 	%p78, %p77;
	@%p78 bra 	$L__BB0_35;
	add.s32 	%r63, %r76, %r8;
	mul.wide.u32 	%rd37, %r63, 4;
	add.s64 	%rd38, %rd2, %rd37;
	ld.global.f32 	%f63, [%rd38];
	add.s32 	%r64, %r27, %r9;
	mul.wide.s32 	%rd39, %r64, 4;
	add.s64 	%rd40, %rd1, %rd39;
	ld.global.f32 	%f64, [%rd40];
	fma.rn.f32 	%f71, %f63, %f64, %f71;
$L__BB0_35:
	add.s32 	%r65, %r27, 1;
	setp.gt.s32 	%p79, %r65, -1;
	setp.lt.s32 	%p80, %r65, %r33;
	and.pred  	%p81, %p79, %p80;
	and.pred  	%p82, %p1, %p81;
	not.pred 	%p83, %p82;
	@%p83 bra 	$L__BB0_37;
	cvt.u64.u32 	%rd41, %r8;
	cvt.s64.s32 	%rd42, %r76;
	add.s64 	%rd43, %rd42, %rd41;
	shl.b64 	%rd44, %rd43, 2;
	add.s64 	%rd45, %rd2, %rd44;
	ld.global.f32 	%f65, [%rd45+4];
	cvt.s64.s32 	%rd46, %r9;
	add.s64 	%rd48, %rd42, %rd47;
	add.s64 	%rd49, %rd48, %rd46;
	shl.b64 	%rd50, %rd49, 2;
	add.s64 	%rd51, %rd1, %rd50;
	ld.global.f32 	%f66, [%rd51+4];
	fma.rn.f32 	%f71, %f65, %f66, %f71;
$L__BB0_37:
	add.s32 	%r76, %r76, 2;
$L__BB0_38:
	add.s32 	%r30, %r76, %r5;
	setp.gt.s32 	%p84, %r30, -1;
	setp.lt.s32 	%p85, %r30, %r33;
	and.pred  	%p86, %p84, %p85;
	and.pred  	%p88, %p1, %p86;
	not.pred 	%p89, %p88;
	@%p89 bra 	$L__BB0_40;
	add.s32 	%r66, %r76, %r8;
	mul.wide.u32 	%rd52, %r66, 4;
	add.s64 	%rd53, %rd2, %rd52;
	ld.global.f32 	%f67, [%rd53];
	add.s32 	%r67, %r30, %r9;
	mul.wide.s32 	%rd54, %r67, 4;
	add.s64 	%rd55, %rd1, %rd54;
	ld.global.f32 	%f68, [%rd55];
	fma.rn.f32 	%f71, %f67, %f68, %f71;
$L__BB0_40:
	add.s32 	%r31, %r69, 1;
	setp.ne.s32 	%p90, %r69, %r6;
	mov.u32 	%r69, %r31;
	@%p90 bra 	$L__BB0_3;
$L__BB0_41:
	ld.param.u64 	%rd59, [_Z27convolution_2D_basic_kernelPfS_S_iii_param_2];
	mad.lo.s32 	%r68, %r33, %r2, %r1;
	cvta.to.global.u64 	%rd56, %rd59;
	mul.wide.s32 	%rd57, %r68, 4;
	add.s64 	%rd58, %rd56, %rd57;
	st.global.f32 	[%rd58], %f71;
$L__BB0_42:
	ret;

}


// ===== COMPILED SASS (sm_100) =====

	.target	sm_100

	.elftype	@"ET_EXEC"


//--------------------- .note.nv.tkinfo           --------------------------
	.section	.note.nv.tkinfo,"",@"SHT_NOTE"
	.sectionflags	@"SHF_NOTE_NV_TKINFO"
	.tkinfo
        /*0018*/ 	.word	0x00000002
        /*0030*/ 	.string	""
        /*0030*/ 	.string	"ptxas"
        /*0030*/ 	.string	"Cuda compilation tools, release 13.0, V13.0.88"
        /*0030*/ 	.string	"Build cuda_13.0.r13.0/compiler.36424714_0"
        /*0030*/ 	.string	"-arch sm_100 -m 64 "



//--------------------- .note.nv.cuinfo           --------------------------
	.section	.note.nv.cuinfo,"",@"SHT_NOTE"
	.sectionflags	@"SHF_NOTE_NV_CUINFO"
        /*0018*/ 	.short	0x0002
        /*001a*/ 	.short	0x0064
        /*001c*/ 	.short	0x0082
	.zero		2


//--------------------- .nv.info                  --------------------------
	.section	.nv.info,"",@"SHT_CUDA_INFO"
	.align	4


	//----- nvinfo : EIATTR_REGCOUNT
	.align		4
        /*0000*/ 	.byte	0x04, 0x2f
        /*0002*/ 	.short	(.L_1 - .L_0)
	.align		4
.L_0:
        /*0004*/ 	.word	index@(_Z27convolution_2D_basic_kernelPfS_S_iii)
        /*0008*/ 	.word	0x0000001e


	//----- nvinfo : EIATTR_FRAME_SIZE
	.align		4
.L_1:
        /*000c*/ 	.byte	0x04, 0x11
        /*000e*/ 	.short	(.L_3 - .L_2)
	.align		4
.L_2:
        /*0010*/ 	.word	index@(_Z27convolution_2D_basic_kernelPfS_S_iii)
        /*0014*/ 	.word	0x00000000


	//----- nvinfo : EIATTR_MIN_STACK_SIZE
	.align		4
.L_3:
        /*0018*/ 	.byte	0x04, 0x12
        /*001a*/ 	.short	(.L_5 - .L_4)
	.align		4
.L_4:
        /*001c*/ 	.word	index@(_Z27convolution_2D_basic_kernelPfS_S_iii)
        /*0020*/ 	.word	0x00000000
.L_5:


//--------------------- .nv.compat                --------------------------
	.section	.nv.compat,"",@"SHT_CUDA_COMPAT_INFO"
	.align	4
        /*0000*/ 	.byte	0x02, 0x09, 0x00, 0x00, 0x02, 0x02, 0x01, 0x00, 0x02, 0x05, 0x05, 0x00, 0x03, 0x07, 0x01, 0x01
        /*0010*/ 	.byte	0x02, 0x03, 0x00, 0x00, 0x02, 0x06, 0x01, 0x00, 0x04, 0x0b, 0x08, 0x00, 0x09, 0x00, 0x00, 0x00
        /*0020*/ 	.byte	0x00, 0x00, 0x00, 0x00


//--------------------- .nv.info._Z27convolution_2D_basic_kernelPfS_S_iii --------------------------
	.section	.nv.info._Z27convolution_2D_basic_kernelPfS_S_iii,"",@"SHT_CUDA_INFO"
	.sectionflags	@""
	.align	4


	//----- nvinfo : EIATTR_CUDA_API_VERSION
	.align		4
        /*0000*/ 	.byte	0x04, 0x37
        /*0002*/ 	.short	(.L_7 - .L_6)
.L_6:
        /*0004*/ 	.word	0x00000082


	//----- nvinfo : EIATTR_KPARAM_INFO
	.align		4
.L_7:
        /*0008*/ 	.byte	0x04, 0x17
        /*000a*/ 	.short	(.L_9 - .L_8)
.L_8:
        /*000c*/ 	.word	0x00000000
        /*0010*/ 	.short	0x0005
        /*0012*/ 	.short	0x0020
        /*0014*/ 	.byte	0x00, 0xf0, 0x11, 0x00


	//----- nvinfo : EIATTR_KPARAM_INFO
	.align		4
.L_9:
        /*0018*/ 	.byte	0x04, 0x17
        /*001a*/ 	.short	(.L_11 - .L_10)
.L_10:
        /*001c*/ 	.word	0x00000000
        /*0020*/ 	.short	0x0004
        /*0022*/ 	.short	0x001c
        /*0024*/ 	.byte	0x00, 0xf0, 0x11, 0x00


	//----- nvinfo : EIATTR_KPARAM_INFO
	.align		4
.L_11:
        /*0028*/ 	.byte	0x04, 0x17
        /*002a*/ 	.short	(.L_13 - .L_12)
.L_12:
        /*002c*/ 	.word	0x00000000
        /*0030*/ 	.short	0x0003
        /*0032*/ 	.short	0x0018
        /*0034*/ 	.byte	0x00, 0xf0, 0x11, 0x00


	//----- nvinfo : EIATTR_KPARAM_INFO
	.align		4
.L_13:
        /*0038*/ 	.byte	0x04, 0x17
        /*003a*/ 	.short	(.L_15 - .L_14)
.L_14:
        /*003c*/ 	.word	0x00000000
        /*0040*/ 	.short	0x0002
        /*0042*/ 	.short	0x0010
        /*0044*/ 	.byte	0x00, 0xf5, 0x21, 0x00


	//----- nvinfo : EIATTR_KPARAM_INFO
	.align		4
.L_15:
        /*0048*/ 	.byte	0x04, 0x17
        /*004a*/ 	.short	(.L_17 - .L_16)
.L_16:
        /*004c*/ 	.word	0x00000000
        /*0050*/ 	.short	0x0001
        /*0052*/ 	.short	0x0008
        /*0054*/ 	.byte	0x00, 0xf5, 0x21, 0x00


	//----- nvinfo : EIATTR_KPARAM_INFO
	.align		4
.L_17:
        /*0058*/ 	.byte	0x04, 0x17
        /*005a*/ 	.short	(.L_19 - .L_18)
.L_18:
        /*005c*/ 	.word	0x00000000
        /*0060*/ 	.short	0x0000
        /*0062*/ 	.short	0x0000
        /*0064*/ 	.byte	0x00, 0xf5, 0x21, 0x00


	//----- nvinfo : EIATTR_SPARSE_MMA_MASK
	.align		4
.L_19:
        /*0068*/ 	.byte	0x03, 0x50
        /*006a*/ 	.short	0x0000


	//----- nvinfo : EIATTR_MAXREG_COUNT
	.align		4
        /*006c*/ 	.byte	0x03, 0x1b
        /*006e*/ 	.short	0x00ff


	//----- nvinfo : EIATTR_MERCURY_ISA_VERSION
	.align		4
        /*0070*/ 	.byte	0x03, 0x5f
        /*0072*/ 	.short	0x0101


	//----- nvinfo : EIATTR_VRC_CTA_INIT_COUNT
	.align		4
        /*0074*/ 	.byte	0x02, 0x4a
	.zero		1
	.zero		1


	//----- nvinfo : EIATTR_EXIT_INSTR_OFFSETS
	.align		4
        /*0078*/ 	.byte	0x04, 0x1c
        /*007a*/ 	.short	(.L_21 - .L_20)


	//   ....[0]....
.L_20:
        /*007c*/ 	.word	0x000000d0


	//   ....[1]....
        /*0080*/ 	.word	0x00000f00


	//----- nvinfo : EIATTR_CRS_STACK_SIZE
	.align		4
.L_21:
        /*0084*/ 	.byte	0x04, 0x1e
        /*0086*/ 	.short	(.L_23 - .L_22)
.L_22:
        /*0088*/ 	.word	0x00000000


	//----- nvinfo : EIATTR_CBANK_PARAM_SIZE
	.align		4
.L_23:
        /*008c*/ 	.byte	0x03, 0x19
        /*008e*/ 	.short	0x0024


	//----- nvinfo : EIATTR_PARAM_CBANK
	.align		4
        /*0090*/ 	.byte	0x04, 0x0a
        /*0092*/ 	.short	(.L_25 - .L_24)
	.align		4
.L_24:
        /*0094*/ 	.word	index@(.nv.constant0._Z27convolution_2D_basic_kernelPfS_S_iii)
        /*0098*/ 	.short	0x0380
        /*009a*/ 	.short	0x0024


	//----- nvinfo : EIATTR_SW_WAR
	.align		4
.L_25:
        /*009c*/ 	.byte	0x04, 0x36
        /*009e*/ 	.short	(.L_27 - .L_26)
.L_26:
        /*00a0*/ 	.word	0x00000008
.L_27:


//--------------------- .nv.callgraph             --------------------------
	.section	.nv.callgraph,"",@"SHT_CUDA_CALLGRAPH"
	.align	4
	.sectionentsize	8
	.align		4
        /*0000*/ 	.word	0x00000000
	.align		4
        /*0004*/ 	.word	0xffffffff
	.align		4
        /*0008*/ 	.word	0x00000000
	.align		4
        /*000c*/ 	.word	0xfffffffe
	.align		4
        /*0010*/ 	.word	0x00000000
	.align		4
        /*0014*/ 	.word	0xfffffffd
	.align		4
        /*0018*/ 	.word	0x00000000
	.align		4
        /*001c*/ 	.word	0xfffffffc


//--------------------- .text._Z27convolution_2D_basic_kernelPfS_S_iii --------------------------
	.section	.text._Z27convolution_2D_basic_kernelPfS_S_iii,"ax",@progbits
	.align	128
        .global         _Z27convolution_2D_basic_kernelPfS_S_iii
        .type           _Z27convolution_2D_basic_kernelPfS_S_iii,@function
        .size           _Z27convolution_2D_basic_kernelPfS_S_iii,(.L_x_9 - _Z27convolution_2D_basic_kernelPfS_S_iii)
        .other          _Z27convolution_2D_basic_kernelPfS_S_iii,@"STO_CUDA_ENTRY STV_DEFAULT"
_Z27convolution_2D_basic_kernelPfS_S_iii:
.text._Z27convolution_2D_basic_kernelPfS_S_iii:
[----:B------:R-:W-:Y:S01]  /*0000*/  LDC R1, c[0x0][0x37c] ;  /* 0x0000df00ff017b82 */ /* 0x000fe20000000800 */
[----:B------:R-:W0:Y:S07]  /*0010*/  S2R R3, SR_TID.Y ;  /* 0x0000000000037919 */ /* 0x000e2e0000002200 */
[----:B------:R-:W1:Y:S01]  /*0020*/  LDC R9, c[0x0][0x360] ;  /* 0x0000d800ff097b82 */ /* 0x000e620000000800 */
[----:B------:R-:W2:Y:S01]  /*0030*/  LDCU UR7, c[0x0][0x3a0] ;  /* 0x00007400ff0777ac */ /* 0x000ea20008000800 */
[----:B------:R-:W1:Y:S01]  /*0040*/  S2R R2, SR_TID.X ;  /* 0x0000000000027919 */ /* 0x000e620000002100 */
[----:B------:R-:W3:Y:S05]  /*0050*/  LDCU UR6, c[0x0][0x39c] ;  /* 0x00007380ff0677ac */ /* 0x000eea0008000800 */
[----:B------:R-:W0:Y:S08]  /*0060*/  S2UR UR5, SR_CTAID.Y ;  /* 0x00000000000579c3 */ /* 0x000e300000002600 */
[----:B------:R-:W0:Y:S08]  /*0070*/  LDC R0, c[0x0][0x364] ;  /* 0x0000d900ff007b82 */ /* 0x000e300000000800 */
[----:B------:R-:W1:Y:S01]  /*0080*/  S2UR UR4, SR_CTAID.X ;  /* 0x00000000000479c3 */ /* 0x000e620000002500 */
[----:B0-----:R-:W-:-:S05]  /*0090*/  IMAD R0, R0, UR5, R3 ;  /* 0x0000000500007c24 */ /* 0x001fca000f8e0203 */
[----:B--2---:R-:W-:Y:S01]  /*00a0*/  ISETP.GE.AND P0, PT, R0, UR7, PT ;  /* 0x0000000700007c0c */ /* 0x004fe2000bf06270 */
[----:B-1----:R-:W-:-:S05]  /*00b0*/  IMAD R9, R9, UR4, R2 ;  /* 0x0000000409097c24 */ /* 0x002fca000f8e0202 */
[----:B---3--:R-:W-:-:S13]  /*00c0*/  ISETP.GE.OR P0, PT, R9, UR6, P0 ;  /* 0x0000000609007c0c */ /* 0x008fda0008706670 */
[----:B------:R-:W-:Y:S05]  /*00d0*/  @P0 EXIT ;  /* 0x000000000000094d */ /* 0x000fea0003800000 */
[----:B------:R-:W0:Y:S01]  /*00e0*/  LDCU UR4, c[0x0][0x398] ;  /* 0x00007300ff0477ac */ /* 0x000e220008000800 */
[----:B------:R-:W-:Y:S01]  /*00f0*/  IMAD.MOV.U32 R8, RZ, RZ, RZ ;  /* 0x000000ffff087224 */ /* 0x000fe200078e00ff */
[----:B------:R-:W1:Y:S01]  /*0100*/  LDCU.64 UR14, c[0x0][0x358] ;  /* 0x00006b00ff0e77ac */ /* 0x000e620008000a00 */
[----:B0-----:R-:W-:-:S09]  /*0110*/  UISETP.GE.AND UP0, UPT, UR4, URZ, UPT ;  /* 0x000000ff0400728c */ /* 0x001fd2000bf06270 */
[----:B-1----:R-:W-:Y:S05]  /*0120*/  BRA.U !UP0, `(.L_x_0) ;  /* 0x0000000d08647547 */ /* 0x002fea000b800000 */
[----:B------:R-:W-:Y:S02]  /*0130*/  USHF.L.U32 UR9, UR4, 0x1, URZ ;  /* 0x0000000104097899 */ /* 0x000fe400080006ff */
[----:B------:R-:W-:Y:S02]  /*0140*/  VIADD R10, R9, -UR4 ;  /* 0x80000004090a7c36 */ /* 0x000fe40008000000 */
[----:B------:R-:W-:Y:S01]  /*0150*/  IMAD.MOV.U32 R8, RZ, RZ, RZ ;  /* 0x000000ffff087224 */ /* 0x000fe200078e00ff */
[----:B------:R-:W-:Y:S01]  /*0160*/  UISETP.LT.AND UP0, UPT, URZ, UR9, UPT ;  /* 0x00000009ff00728c */ /* 0x000fe2000bf01270 */
[----:B------:R-:W-:Y:S01]  /*0170*/  VIADD R12, R0, -UR4 ;  /* 0x80000004000c7c36 */ /* 0x000fe20008000000 */
[----:B------:R-:W-:Y:S01]  /*0180*/  SHF.R.S32.HI R11, RZ, 0x1f, R10 ;  /* 0x0000001fff0b7819 */ /* 0x000fe2000001140a */
[----:B------:R-:W-:Y:S01]  /*0190*/  UMOV UR4, URZ ;  /* 0x000000ff00047c82 */ /* 0x000fe20008000000 */
[----:B------:R-:W-:-:S12]  /*01a0*/  USEL UR10, URZ, UR9, !UP0 ;  /* 0x00000009ff0a7287 */ /* 0x000fd8000c000000 */
.L_x_7:
[----:B------:R-:W0:Y:S01]  /*01b0*/  LDCU UR7, c[0x0][0x3a0] ;  /* 0x00007400ff0777ac */ /* 0x000e220008000800 */
[----:B------:R-:W-:Y:S02]  /*01c0*/  VIADD R13, R12, UR4 ;  /* 0x000000040c0d7c36 */ /* 0x000fe40008000000 */
[----:B------:R-:W-:Y:S01]  /*01d0*/  IMAD.MOV.U32 R17, RZ, RZ, RZ ;  /* 0x000000ffff117224 */ /* 0x000fe200078e00ff */
[----:B------:R-:W1:Y:S01]  /*01e0*/  LDCU UR6, c[0x0][0x39c] ;  /* 0x00007380ff0677ac */ /* 0x000e620008000800 */
[----:B------:R-:W-:Y:S01]  /*01f0*/  UISETP.GE.AND UP1, UPT, UR9, 0x7, UPT ;  /* 0x000000070900788c */ /* 0x000fe2000bf26270 */
[----:B------:R-:W-:Y:S01]  /*0200*/  UMOV UR5, UR4 ;  /* 0x0000000400057c82 */ /* 0x000fe20008000000 */
[----:B------:R-:W-:Y:S02]  /*0210*/  UIMAD UR18, UR9, UR4, UR4 ;  /* 0x00000004091272a4 */ /* 0x000fe4000f8e0204 */
[----:B------:R-:W-:Y:S02]  /*0220*/  UIADD3 UR4, UPT, UPT, UR4, 0x1, URZ ;  /* 0x0000000104047890 */ /* 0x000fe4000fffe0ff */
[----:B------:R-:W-:Y:S01]  /*0230*/  UISETP.NE.AND UP0, UPT, UR5, UR10, UPT ;  /* 0x0000000a0500728c */ /* 0x000fe2000bf05270 */
[----:B0-----:R-:W-:-:S04]  /*0240*/  ISETP.GE.AND P0, PT, R13, UR7, PT ;  /* 0x000000070d007c0c */ /* 0x001fc8000bf06270 */
[C---:B------:R-:W-:Y:S01]  /*0250*/  ISETP.GT.AND P0, PT, R13.reuse, -0x1, !P0 ;  /* 0xffffffff0d00780c */ /* 0x040fe20004704270 */
[----:B-1----:R-:W-:Y:S01]  /*0260*/  IMAD R13, R13, UR6, RZ ;  /* 0x000000060d0d7c24 */ /* 0x002fe2000f8e02ff */
[----:B------:R-:W-:Y:S11]  /*0270*/  BRA.U !UP1, `(.L_x_1) ;  /* 0x00000005097c7547 */ /* 0x000ff6000b800000 */
[----:B------:R-:W0:Y:S01]  /*0280*/  LDCU.64 UR6, c[0x0][0x388] ;  /* 0x00007100ff0677ac */ /* 0x000e220008000a00 */
[----:B------:R-:W-:Y:S02]  /*0290*/  IMAD.IADD R15, R10, 0x1, R13 ;  /* 0x000000010a0f7824 */ /* 0x000fe400078e020d */
[----:B------:R-:W-:Y:S01]  /*02a0*/  IMAD.U32 R17, RZ, RZ, UR18 ;  /* 0x00000012ff117e24 */ /* 0x000fe2000f8e00ff */
[----:B------:R-:W-:Y:S01]  /*02b0*/  UIADD3 UR5, UPT, UPT, UR10, 0x1, URZ ;  /* 0x000000010a057890 */ /* 0x000fe2000fffe0ff */
[----:B------:R-:W-:Y:S01]  /*02c0*/  IMAD.MOV.U32 R14, RZ, RZ, R10 ;  /* 0x000000ffff0e7224 */ /* 0x000fe200078e000a */
[----:B------:R-:W1:Y:S02]  /*02d0*/  LDCU UR8, c[0x0][0x39c] ;  /* 0x00007380ff0877ac */ /* 0x000e640008000800 */
[----:B------:R-:W-:Y:S01]  /*02e0*/  ULOP3.LUT UR5, UR5, 0x7ffffff8, URZ, 0xc0, !UPT ;  /* 0x7ffffff805057892 */ /* 0x000fe2000f8ec0ff */
[----:B------:R-:W2:Y:S01]  /*02f0*/  LDCU.64 UR16, c[0x0][0x380] ;  /* 0x00007000ff1077ac */ /* 0x000ea20008000a00 */
[----:B0-----:R-:W-:-:S04]  /*0300*/  UIMAD.WIDE.U32 UR6, UR18, 0x4, UR6 ;  /* 0x00000004120678a5 */ /* 0x001fc8000f8e0006 */
[----:B------:R-:W-:-:S04]  /*0310*/  UIADD3 UR11, UP1, UPT, UR6, 0x10, URZ ;  /* 0x00000010060b7890 */ /* 0x000fc8000ff3e0ff */
[----:B------:R-:W-:Y:S02]  /*0320*/  UIADD3.X UR6, UPT, UPT, URZ, UR7, URZ, UP1, !UPT ;  /* 0x00000007ff067290 */ /* 0x000fe40008ffe4ff */
[----:B------:R-:W-:Y:S01]  /*0330*/  IMAD.U32 R16, RZ, RZ, UR11 ;  /* 0x0000000bff107e24 */ /* 0x000fe2000f8e00ff */
[----:B------:R-:W-:Y:S01]  /*0340*/  UIADD3 UR7, UPT, UPT, -UR5, URZ, URZ ;  /* 0x000000ff05077290 */ /* 0x000fe2000fffe1ff */
[----:B------:R-:W-:Y:S02]  /*0350*/  UMOV UR11, 0x3 ;  /* 0x00000003000b7882 */ /* 0x000fe40000000000 */
[----:B-12---:R-:W-:-:S09]  /*0360*/  IMAD.U32 R19, RZ, RZ, UR6 ;  /* 0x00000006ff137e24 */ /* 0x006fd2000f8e00ff */
.L_x_2:
[----:B------:R-:W0:Y:S01]  /*0370*/  LDC.64 R6, c[0x0][0x388] ;  /* 0x0000e200ff067b82 */ /* 0x000e220000000a00 */
[----:B------:R-:W-:Y:S01]  /*0380*/  UMOV UR6, UR8 ;  /* 0x0000000800067c82 */ /* 0x000fe20008000000 */
[C---:B------:R-:W-:Y:S01]  /*0390*/  VIADD R18, R14.reuse, 0x1 ;  /* 0x000000010e127836 */ /* 0x040fe20000000000 */
[C---:B------:R-:W-:Y:S01]  /*03a0*/  ISETP.GE.AND P3, PT, R14.reuse, UR6, PT ;  /* 0x000000060e007c0c */ /* 0x040fe2000bf66270 */
[----:B------:R-:W-:Y:S01]  /*03b0*/  UIADD3 UR12, UPT, UPT, UR11, -0x3, URZ ;  /* 0xfffffffd0b0c7890 */ /* 0x000fe2000fffe0ff */
[----:B------:R-:W-:Y:S02]  /*03c0*/  SHF.R.S32.HI R11, RZ, 0x1f, R10 ;  /* 0x0000001fff0b7819 */ /* 0x000fe4000001140a */
[----:B------:R-:W-:Y:S01]  /*03d0*/  ISETP.GT.AND P3, PT, R14, -0x1, !P3 ;  /* 0xffffffff0e00780c */ /* 0x000fe20005f64270 */
[----:B------:R-:W1:Y:S01]  /*03e0*/  LDC.64 R4, c[0x0][0x380] ;  /* 0x0000e000ff047b82 */ /* 0x000e620000000a00 */
[----:B------:R-:W-:Y:S01]  /*03f0*/  ISETP.GE.AND P2, PT, R18, UR6, PT ;  /* 0x0000000612007c0c */ /* 0x000fe2000bf46270 */
[----:B------:R-:W-:Y:S01]  /*0400*/  USHF.R.S32.HI UR13, URZ, 0x1f, UR12 ;  /* 0x0000001fff0d7899 */ /* 0x000fe2000801140c */
[----:B------:R-:W-:-:S02]  /*0410*/  PLOP3.LUT P3, PT, P0, P3, PT, 0x80, 0x8 ;  /* 0x000000000008781c */ /* 0x000fc40000767070 */
[----:B------:R-:W-:Y:S02]  /*0420*/  SHF.R.S32.HI R2, RZ, 0x1f, R13 ;  /* 0x0000001fff027819 */ /* 0x000fe4000001140d */
[----:B------:R-:W-:Y:S02]  /*0430*/  IADD3 R3, P1, P4, R13, UR12, R10 ;  /* 0x0000000c0d037c10 */ /* 0x000fe4000fc3e00a */
[----:B------:R-:W-:Y:S02]  /*0440*/  ISETP.GT.AND P2, PT, R18, -0x1, !P2 ;  /* 0xffffffff1200780c */ /* 0x000fe40005744270 */
[----:B------:R-:W-:Y:S02]  /*0450*/  IADD3.X R18, PT, PT, R2, UR13, R11, P1, P4 ;  /* 0x0000000d02127c10 */ /* 0x000fe40008fe840b */
[----:B------:R-:W-:Y:S02]  /*0460*/  LEA R2, P1, R3, UR16, 0x2 ;  /* 0x0000001003027c11 */ /* 0x000fe4000f8210ff */
[----:B------:R-:W-:Y:S01]  /*0470*/  PLOP3.LUT P2, PT, P0, P2, PT, 0x80, 0x8 ;  /* 0x000000000008781c */ /* 0x000fe20000745070 */
[----:B0-----:R-:W-:Y:S01]  /*0480*/  @P3 IMAD.WIDE.U32 R6, R17, 0x4, R6 ;  /* 0x0000000411063825 */ /* 0x001fe200078e0006 */
[----:B------:R-:W-:-:S05]  /*0490*/  LEA.HI.X R3, R3, UR17, R18, 0x2, P1 ;  /* 0x0000001103037c11 */ /* 0x000fca00088f1412 */
[----:B------:R-:W2:Y:S01]  /*04a0*/  @P3 LDG.E R7, desc[UR14][R6.64] ;  /* 0x0000000e06073981 */ /* 0x000ea2000c1e1900 */
[----:B-1----:R-:W-:-:S05]  /*04b0*/  @P3 IMAD.WIDE R4, R15, 0x4, R4 ;  /* 0x000000040f043825 */ /* 0x002fca00078e0204 */
[----:B------:R0:W2:Y:S02]  /*04c0*/  @P3 LDG.E R18, desc[UR14][R4.64] ;  /* 0x0000000e04123981 */ /* 0x0000a4000c1e1900 */
[----:B0-----:R-:W-:Y:S02]  /*04d0*/  IMAD.MOV.U32 R4, RZ, RZ, R16 ;  /* 0x000000ffff047224 */ /* 0x001fe400078e0010 */
[----:B------:R-:W-:Y:S01]  /*04e0*/  IMAD.MOV.U32 R5, RZ, RZ, R19 ;  /* 0x000000ffff057224 */ /* 0x000fe200078e0013 */
[----:B------:R-:W3:Y:S04]  /*04f0*/  @P2 LDG.E R16, desc[UR14][R2.64+0x4] ;  /* 0x0000040e02102981 */ /* 0x000ee8000c1e1900 */
[----:B------:R-:W3:Y:S01]  /*0500*/  @P2 LDG.E R19, desc[UR14][R4.64+-0xc] ;  /* 0xfffff40e04132981 */ /* 0x000ee2000c1e1900 */
[----:B------:R-:W-:-:S02]  /*0510*/  VIADD R20, R14, 0x2 ;  /* 0x000000020e147836 */ /* 0x000fc40000000000 */
[----:B------:R-:W-:-:S03]  /*0520*/  VIADD R21, R14, 0x3 ;  /* 0x000000030e157836 */ /* 0x000fc60000000000 */
[----:B------:R-:W-:Y:S01]  /*0530*/  ISETP.GE.AND P1, PT, R20, UR6, PT ;  /* 0x0000000614007c0c */ /* 0x000fe2000bf26270 */
[----:B------:R-:W-:Y:S01]  /*0540*/  VIADD R22, R14, 0x4 ;  /* 0x000000040e167836 */ /* 0x000fe20000000000 */
[C---:B------:R-:W-:Y:S02]  /*0550*/  ISETP.GE.AND P6, PT, R21.reuse, UR6, PT ;  /* 0x0000000615007c0c */ /* 0x040fe4000bfc6270 */
[----:B------:R-:W-:Y:S01]  /*0560*/  ISETP.GT.AND P1, PT, R20, -0x1, !P1 ;  /* 0xffffffff1400780c */ /* 0x000fe20004f24270 */
[----:B------:R-:W-:Y:S01]  /*0570*/  VIADD R6, R14, 0x5 ;  /* 0x000000050e067836 */ /* 0x000fe20000000000 */
[----:B------:R-:W-:Y:S02]  /*0580*/  ISETP.GE.AND P5, PT, R22, UR6, PT ;  /* 0x0000000616007c0c */ /* 0x000fe4000bfa6270 */
[----:B------:R-:W-:Y:S02]  /*0590*/  ISETP.GT.AND P6, PT, R21, -0x1, !P6 ;  /* 0xffffffff1500780c */ /* 0x000fe400077c4270 */
[----:B------:R-:W-:Y:S01]  /*05a0*/  PLOP3.LUT P1, PT, P0, P1, PT, 0x80, 0x8 ;  /* 0x000000000008781c */ /* 0x000fe20000723070 */
[----:B------:R-:W-:Y:S01]  /*05b0*/  VIADD R20, R14, 0x6 ;  /* 0x000000060e147836 */ /* 0x000fe20000000000 */
[----:B------:R-:W-:-:S02]  /*05c0*/  ISETP.GT.AND P5, PT, R22, -0x1, !P5 ;  /* 0xffffffff1600780c */ /* 0x000fc40006fa4270 */
[C---:B------:R-:W-:Y:S02]  /*05d0*/  ISETP.GE.AND P4, PT, R6.reuse, UR6, PT ;  /* 0x0000000606007c0c */ /* 0x040fe4000bf86270 */
[----:B------:R-:W-:Y:S02]  /*05e0*/  PLOP3.LUT P5, PT, P0, P5, PT, 0x80, 0x8 ;  /* 0x000000000008781c */ /* 0x000fe400007ab070 */
[----:B------:R-:W-:-:S04]  /*05f0*/  ISETP.GT.AND P4, PT, R6, -0x1, !P4 ;  /* 0xffffffff0600780c */ /* 0x000fc80006784270 */
[----:B------:R-:W-:Y:S01]  /*0600*/  PLOP3.LUT P4, PT, P0, P4, PT, 0x80, 0x8 ;  /* 0x000000000008781c */ /* 0x000fe20000789070 */
[----:B------:R-:W4:Y:S06]  /*0610*/  @P1 LDG.E R6, desc[UR14][R2.64+0x8] ;  /* 0x0000080e02061981 */ /* 0x000f2c000c1e1900 */
[----:B------:R-:W5:Y:S06]  /*0620*/  @P5 LDG.E R21, desc[UR14][R4.64] ;  /* 0x0000000e04155981 */ /* 0x000f6c000c1e1900 */
[----:B------:R-:W5:Y:S01]  /*0630*/  @P4 LDG.E R23, desc[UR14][R4.64+0x4] ;  /* 0x0000040e04174981 */ /* 0x000f62000c1e1900 */
[----:B--2---:R-:W-:Y:S01]  /*0640*/  @P3 FFMA R8, R7, R18, R8 ;  /* 0x0000001207083223 */ /* 0x004fe20000000008 */
[----:B------:R-:W-:Y:S01]  /*0650*/  PLOP3.LUT P3, PT, P0, P6, PT, 0x80, 0x8 ;  /* 0x000000000008781c */ /* 0x000fe2000076d070 */
[----:B------:R-:W-:Y:S01]  /*0660*/  VIADD R18, R14, 0x7 ;  /* 0x000000070e127836 */ /* 0x000fe20000000000 */
[C---:B------:R-:W-:Y:S01]  /*0670*/  ISETP.GE.AND P6, PT, R20.reuse, UR6, PT ;  /* 0x0000000614007c0c */ /* 0x040fe2000bfc6270 */
[----:B------:R-:W4:Y:S03]  /*0680*/  @P1 LDG.E R7, desc[UR14][R4.64+-0x8] ;  /* 0xfffff80e04071981 */ /* 0x000f26000c1e1900 */
[----:B------:R-:W-:-:S02]  /*0690*/  ISETP.GT.AND P6, PT, R20, -0x1, !P6 ;  /* 0xffffffff1400780c */ /* 0x000fc400077c4270 */
[----:B------:R-:W2:Y:S02]  /*06a0*/  @P4 LDG.E R20, desc[UR14][R2.64+0x14] ;  /* 0x0000140e02144981 */ /* 0x000ea4000c1e1900 */
[----:B------:R-:W-:Y:S01]  /*06b0*/  PLOP3.LUT P6, PT, P0, P6, PT, 0x80, 0x8 ;  /* 0x000000000008781c */ /* 0x000fe200007cd070 */
[----:B---3--:R-:W-:Y:S01]  /*06c0*/  @P2 FFMA R8, R19, R16, R8 ;  /* 0x0000001013082223 */ /* 0x008fe20000000008 */
[C---:B------:R-:W-:Y:S01]  /*06d0*/  ISETP.GE.AND P2, PT, R18.reuse, UR6, PT ;  /* 0x0000000612007c0c */ /* 0x040fe2000bf46270 */
[----:B------:R-:W3:Y:S03]  /*06e0*/  @P3 LDG.E R19, desc[UR14][R4.64+-0x4] ;  /* 0xfffffc0e04133981 */ /* 0x000ee6000c1e1900 */
[----:B------:R-:W-:Y:S01]  /*06f0*/  ISETP.GT.AND P2, PT, R18, -0x1, !P2 ;  /* 0xffffffff1200780c */ /* 0x000fe20005744270 */
[----:B------:R-:W3:Y:S03]  /*0700*/  @P3 LDG.E R16, desc[UR14][R2.64+0xc] ;  /* 0x00000c0e02103981 */ /* 0x000ee6000c1e1900 */
[----:B------:R-:W-:Y:S01]  /*0710*/  PLOP3.LUT P2, PT, P0, P2, PT, 0x80, 0x8 ;  /* 0x000000000008781c */ /* 0x000fe20000745070 */
[----:B------:R-:W5:Y:S04]  /*0720*/  @P5 LDG.E R18, desc[UR14][R2.64+0x10] ;  /* 0x0000100e02125981 */ /* 0x000f68000c1e1900 */
[----:B------:R-:W2:Y:S04]  /*0730*/  @P6 LDG.E R25, desc[UR14][R4.64+0x8] ;  /* 0x0000080e04196981 */ /* 0x000ea8000c1e1900 */
[----:B------:R-:W2:Y:S04]  /*0740*/  @P6 LDG.E R22, desc[UR14][R2.64+0x18] ;  /* 0x0000180e02166981 */ /* 0x000ea8000c1e1900 */
[----:B------:R-:W2:Y:S04]  /*0750*/  @P2 LDG.E R24, desc[UR14][R2.64+0x1c] ;  /* 0x00001c0e02182981 */ /* 0x000ea8000c1e1900 */
[----:B------:R-:W2:Y:S01]  /*0760*/  @P2 LDG.E R27, desc[UR14][R4.64+0xc] ;  /* 0x00000c0e041b2981 */ /* 0x000ea2000c1e1900 */
[----:B------:R-:W-:-:S04]  /*0770*/  UIADD3 UR7, UPT, UPT, UR7, 0x8, URZ ;  /* 0x0000000807077890 */ /* 0x000fc8000fffe0ff */
[----:B------:R-:W-:Y:S01]  /*0780*/  UISETP.NE.AND UP1, UPT, UR7, URZ, UPT ;  /* 0x000000ff0700728c */ /* 0x000fe2000bf25270 */
[----:B------:R-:W-:Y:S02]  /*0790*/  VIADD R14, R14, 0x8 ;  /* 0x000000080e0e7836 */ /* 0x000fe40000000000 */
[----:B------:R-:W-:Y:S02]  /*07a0*/  VIADD R17, R17, 0x8 ;  /* 0x0000000811117836 */ /* 0x000fe40000000000 */
[----:B------:R-:W-:Y:S01]  /*07b0*/  VIADD R15, R15, 0x8 ;  /* 0x000000080f0f7836 */ /* 0x000fe20000000000 */
[----:B------:R-:W-:Y:S01]  /*07c0*/  UIADD3 UR11, UPT, UPT, UR11, 0x8, URZ ;  /* 0x000000080b0b7890 */ /* 0x000fe2000fffe0ff */
[----:B----4-:R-:W-:-:S04]  /*07d0*/  @P1 FFMA R8, R7, R6, R8 ;  /* 0x0000000607081223 */ /* 0x010fc80000000008 */
[----:B---3--:R-:W-:-:S04]  /*07e0*/  @P3 FFMA R8, R19, R16, R8 ;  /* 0x0000001013083223 */ /* 0x008fc80000000008 */
[----:B-----5:R-:W-:Y:S01]  /*07f0*/  @P5 FFMA R8, R21, R18, R8 ;  /* 0x0000001215085223 */ /* 0x020fe20000000008 */
[----:B------:R-:W-:-:S03]  /*0800*/  IADD3 R16, P1, PT, R4, 0x20, RZ ;  /* 0x0000002004107810 */ /* 0x000fc60007f3e0ff */
[----:B--2---:R-:W-:-:S04]  /*0810*/  @P4 FFMA R8, R23, R20, R8 ;  /* 0x0000001417084223 */ /* 0x004fc80000000008 */
[----:B------:R-:W-:Y:S01]  /*0820*/  @P6 FFMA R8, R25, R22, R8 ;  /* 0x0000001619086223 */ /* 0x000fe20000000008 */
[----:B------:R-:W-:-:S03]  /*0830*/  IMAD.X R19, RZ, RZ, R5, P1 ;  /* 0x000000ffff137224 */ /* 0x000fc600008e0605 */
[----:B------:R-:W-:Y:S01]  /*0840*/  @P2 FFMA R8, R27, R24, R8 ;  /* 0x000000181b082223 */ /* 0x000fe20000000008 */
[----:B------:R-:W-:Y:S06]  /*0850*/  BRA.U UP1, `(.L_x_2) ;  /* 0xfffffff901c47547 */ /* 0x000fec000b83ffff */
[----:B------:R-:W-:-:S07]  /*0860*/  IMAD.U32 R17, RZ, RZ, UR5 ;  /* 0x00000005ff117e24 */ /* 0x000fce000f8e00ff */
.L_x_1:
[----:B------:R-:W-:Y:S02]  /*0870*/  ULOP3.LUT UR5, UR10, 0x6, URZ, 0xc0, !UPT ;  /* 0x000000060a057892 */ /* 0x000fe4000f8ec0ff */
[----:B------:R-:W-:Y:S02]  /*0880*/  ULOP3.LUT UP2, URZ, UR10, 0x2, URZ, 0xc0, !UPT ;  /* 0x000000020aff7892 */ /* 0x000fe4000f84c0ff */
[----:B------:R-:W-:-:S09]  /*0890*/  UISETP.GE.U32.AND UP1, UPT, UR5, 0x3, UPT ;  /* 0x000000030500788c */ /* 0x000fd2000bf26070 */
[----:B------:R-:W-:Y:S05]  /*08a0*/  BRA.U !UP1, `(.L_x_3) ;  /* 0x0000000109b87547 */ /* 0x000fea000b800000 */
[----:B------:R-:W-:Y:S01]  /*08b0*/  IMAD.IADD R22, R10, 0x1, R17 ;  /* 0x000000010a167824 */ /* 0x000fe200078e0211 */
[----:B------:R-:W0:Y:S01]  /*08c0*/  LDC.64 R4, c[0x0][0x388] ;  /* 0x0000e200ff047b82 */ /* 0x000e220000000a00 */
[----:B------:R-:W-:Y:S02]  /*08d0*/  SHF.R.S32.HI R18, RZ, 0x1f, R13 ;  /* 0x0000001fff127819 */ /* 0x000fe4000001140d */
[C---:B------:R-:W-:Y:S01]  /*08e0*/  VIADD R16, R22.reuse, 0x1 ;  /* 0x0000000116107836 */ /* 0x040fe20000000000 */
[C---:B------:R-:W-:Y:S01]  /*08f0*/  ISETP.GE.AND P1, PT, R22.reuse, UR6, PT ;  /* 0x0000000616007c0c */ /* 0x040fe2000bf26270 */
[C---:B------:R-:W-:Y:S02]  /*0900*/  VIADD R20, R22.reuse, 0x2 ;  /* 0x0000000216147836 */ /* 0x040fe40000000000 */
[C---:B------:R-:W-:Y:S01]  /*0910*/  VIADD R21, R22.reuse, 0x3 ;  /* 0x0000000316157836 */ /* 0x040fe20000000000 */
[----:B------:R-:W1:Y:S01]  /*0920*/  LDC.64 R2, c[0x0][0x380] ;  /* 0x0000e000ff027b82 */ /* 0x000e620000000a00 */
[----:B------:R-:W-:-:S02]  /*0930*/  ISETP.GT.AND P1, PT, R22, -0x1, !P1 ;  /* 0xffffffff1600780c */ /* 0x000fc40004f24270 */
[C---:B------:R-:W-:Y:S02]  /*0940*/  ISETP.GE.AND P4, PT, R16.reuse, UR6, PT ;  /* 0x0000000610007c0c */ /* 0x040fe4000bf86270 */
[----:B------:R-:W-:Y:S02]  /*0950*/  PLOP3.LUT P1, PT, P0, P1, PT, 0x80, 0x8 ;  /* 0x000000000008781c */ /* 0x000fe40000723070 */
[----:B------:R-:W-:Y:S01]  /*0960*/  ISETP.GT.AND P4, PT, R16, -0x1, !P4 ;  /* 0xffffffff1000780c */ /* 0x000fe20006784270 */
[----:B------:R-:W2:Y:S01]  /*0970*/  LDC.64 R14, c[0x0][0x380] ;  /* 0x0000e000ff0e7b82 */ /* 0x000ea20000000a00 */
[C---:B------:R-:W-:Y:S02]  /*0980*/  ISETP.GE.AND P2, PT, R20.reuse, UR6, PT ;  /* 0x0000000614007c0c */ /* 0x040fe4000bf46270 */
[----:B------:R-:W-:Y:S02]  /*0990*/  IADD3 R16, P5, P6, R13, R17, R10 ;  /* 0x000000110d107210 */ /* 0x000fe40007ebe00a */
[----:B------:R-:W-:-:S02]  /*09a0*/  ISETP.GT.AND P2, PT, R20, -0x1, !P2 ;  /* 0xffffffff1400780c */ /* 0x000fc40005744270 */
[----:B------:R-:W-:Y:S01]  /*09b0*/  IADD3.X R18, PT, PT, R18, RZ, R11, P5, P6 ;  /* 0x000000ff12127210 */ /* 0x000fe20002fec40b */
[----:B------:R-:W3:Y:S01]  /*09c0*/  LDC.64 R6, c[0x0][0x388] ;  /* 0x0000e200ff067b82 */ /* 0x000ee20000000a00 */
[C---:B------:R-:W-:Y:S01]  /*09d0*/  IADD3 R20, P5, PT, R17.reuse, UR18, RZ ;  /* 0x0000001211147c10 */ /* 0x040fe2000ffbe0ff */
[----:B------:R-:W-:Y:S01]  /*09e0*/  @P1 VIADD R19, R17, UR18 ;  /* 0x0000001211131c36 */ /* 0x000fe20008000000 */
[----:B------:R-:W-:Y:S02]  /*09f0*/  ISETP.GE.AND P3, PT, R21, UR6, PT ;  /* 0x0000000615007c0c */ /* 0x000fe4000bf66270 */
[----:B------:R-:W-:Y:S01]  /*0a00*/  PLOP3.LUT P4, PT, P0, P4, PT, 0x80, 0x8 ;  /* 0x000000000008781c */ /* 0x000fe20000789070 */
[----:B0-----:R-:W-:Y:S01]  /*0a10*/  @P1 IMAD.WIDE.U32 R4, R19, 0x4, R4 ;  /* 0x0000000413041825 */ /* 0x001fe200078e0004 */
[----:B------:R-:W-:Y:S02]  /*0a20*/  ISETP.GT.AND P3, PT, R21, -0x1, !P3 ;  /* 0xffffffff1500780c */ /* 0x000fe40005f64270 */
[C---:B-1----:R-:W-:Y:S01]  /*0a30*/  LEA R2, P6, R16.reuse, R2, 0x2 ;  /* 0x0000000210027211 */ /* 0x042fe200078c10ff */
[----:B------:R-:W-:Y:S01]  /*0a40*/  @P1 IMAD.IADD R19, R13, 0x1, R22 ;  /* 0x000000010d131824 */ /* 0x000fe200078e0216 */
[----:B------:R-:W-:Y:S01]  /*0a50*/  PLOP3.LUT P2, PT, P0, P2, PT, 0x80, 0x8 ;  /* 0x000000000008781c */ /* 0x000fe20000745070 */
[----:B------:R-:W4:Y:S01]  /*0a60*/  @P1 LDG.E R5, desc[UR14][R4.64] ;  /* 0x0000000e04051981 */ /* 0x000f22000c1e1900 */
[----:B------:R-:W-:Y:S01]  /*0a70*/  LEA.HI.X R3, R16, R3, R18, 0x2, P6 ;  /* 0x0000000310037211 */ /* 0x000fe200030f1412 */
[----:B------:R-:W-:Y:S01]  /*0a80*/  IMAD.X R16, RZ, RZ, RZ, P5 ;  /* 0x000000ffff107224 */ /* 0x000fe200028e06ff */
[----:B------:R-:W-:Y:S01]  /*0a90*/  PLOP3.LUT P3, PT, P0, P3, PT, 0x80, 0x8 ;  /* 0x000000000008781c */ /* 0x000fe20000767070 */
[----:B--2---:R-:W-:-:S06]  /*0aa0*/  @P1 IMAD.WIDE R14, R19, 0x4, R14 ;  /* 0x00000004130e1825 */ /* 0x004fcc00078e020e */
[----:B------:R-:W4:Y:S01]  /*0ab0*/  @P1 LDG.E R14, desc[UR14][R14.64] ;  /* 0x0000000e0e0e1981 */ /* 0x000f22000c1e1900 */
[----:B---3--:R-:W-:-:S03]  /*0ac0*/  LEA R6, P5, R20, R6, 0x2 ;  /* 0x0000000614067211 */ /* 0x008fc600078a10ff */
[----:B------:R-:W2:Y:S01]  /*0ad0*/  @P2 LDG.E R18, desc[UR14][R2.64+0x8] ;  /* 0x0000080e02122981 */ /* 0x000ea2000c1e1900 */
[----:B------:R-:W-:-:S03]  /*0ae0*/  LEA.HI.X R7, R20, R7, R16, 0x2, P5 ;  /* 0x0000000714077211 */ /* 0x000fc600028f1410 */
[----:B------:R-:W3:Y:S04]  /*0af0*/  @P4 LDG.E R16, desc[UR14][R2.64+0x4] ;  /* 0x0000040e02104981 */ /* 0x000ee8000c1e1900 */
[----:B------:R-:W3:Y:S04]  /*0b00*/  @P4 LDG.E R19, desc[UR14][R6.64+0x4] ;  /* 0x0000040e06134981 */ /* 0x000ee8000c1e1900 */
[----:B------:R-:W2:Y:S04]  /*0b10*/  @P2 LDG.E R21, desc[UR14][R6.64+0x8] ;  /* 0x0000080e06152981 */ /* 0x000ea8000c1e1900 */
[----:B------:R-:W5:Y:S04]  /*0b20*/  @P3 LDG.E R20, desc[UR14][R2.64+0xc] ;  /* 0x00000c0e02143981 */ /* 0x000f68000c1e1900 */
[----:B------:R-:W5:Y:S01]  /*0b30*/  @P3 LDG.E R23, desc[UR14][R6.64+0xc] ;  /* 0x00000c0e06173981 */ /* 0x000f62000c1e1900 */
[----:B------:R-:W-:-:S02]  /*0b40*/  VIADD R17, R17, 0x4 ;  /* 0x0000000411117836 */ /* 0x000fc40000000000 */
[----:B----4-:R-:W-:-:S04]  /*0b50*/  @P1 FFMA R8, R5, R14, R8 ;  /* 0x0000000e05081223 */ /* 0x010fc80000000008 */
[----:B---3--:R-:W-:-:S04]  /*0b60*/  @P4 FFMA R8, R19, R16, R8 ;  /* 0x0000001013084223 */ /* 0x008fc80000000008 */
[----:B--2---:R-:W-:-:S04]  /*0b70*/  @P2 FFMA R8, R21, R18, R8 ;  /* 0x0000001215082223 */ /* 0x004fc80000000008 */
[----:B-----5:R-:W-:-:S07]  /*0b80*/  @P3 FFMA R8, R23, R20, R8 ;  /* 0x0000001417083223 */ /* 0x020fce0000000008 */
.L_x_3:
[----:B------:R-:W-:Y:S05]  /*0b90*/  BRA.U !UP2, `(.L_x_4) ;  /* 0x000000010a847547 */ /* 0x000fea000b800000 */
[----:B------:R-:W-:Y:S01]  /*0ba0*/  IMAD.IADD R22, R10, 0x1, R17 ;  /* 0x000000010a167824 */ /* 0x000fe200078e0211 */
[----:B------:R-:W0:Y:S03]  /*0bb0*/  LDC.64 R6, c[0x0][0x388] ;  /* 0x0000e200ff067b82 */ /* 0x000e260000000a00 */
[C---:B------:R-:W-:Y:S01]  /*0bc0*/  VIADD R2, R22.reuse, 0x1 ;  /* 0x0000000116027836 */ /* 0x040fe20000000000 */
[----:B------:R-:W-:-:S04]  /*0bd0*/  ISETP.GE.AND P2, PT, R22, UR6, PT ;  /* 0x0000000616007c0c */ /* 0x000fc8000bf46270 */
[----:B------:R-:W-:Y:S01]  /*0be0*/  ISETP.GE.AND P1, PT, R2, UR6, PT ;  /* 0x0000000602007c0c */ /* 0x000fe2000bf26270 */
[----:B------:R-:W1:Y:S01]  /*0bf0*/  LDC.64 R14, c[0x0][0x380] ;  /* 0x0000e000ff0e7b82 */ /* 0x000e620000000a00 */
[----:B------:R-:W-:Y:S02]  /*0c00*/  ISETP.GT.AND P2, PT, R22, -0x1, !P2 ;  /* 0xffffffff1600780c */ /* 0x000fe40005744270 */
[----:B------:R-:W-:Y:S02]  /*0c10*/  ISETP.GT.AND P1, PT, R2, -0x1, !P1 ;  /* 0xffffffff0200780c */ /* 0x000fe40004f24270 */
[----:B------:R-:W-:Y:S02]  /*0c20*/  PLOP3.LUT P2, PT, P0, P2, PT, 0x80, 0x8 ;  /* 0x000000000008781c */ /* 0x000fe40000745070 */
[----:B------:R-:W-:Y:S01]  /*0c30*/  PLOP3.LUT P1, PT, P0, P1, PT, 0x80, 0x8 ;  /* 0x000000000008781c */ /* 0x000fe20000723070 */
[----:B------:R-:W2:Y:S08]  /*0c40*/  LDC.64 R2, c[0x0][0x388] ;  /* 0x0000e200ff027b82 */ /* 0x000eb00000000a00 */
[----:B------:R-:W3:Y:S02]  /*0c50*/  LDC.64 R4, c[0x0][0x380] ;  /* 0x0000e000ff047b82 */ /* 0x000ee40000000a00 */
[----:B------:R-:W-:-:S02]  /*0c60*/  @P2 VIADD R23, R17, UR18 ;  /* 0x0000001211172c36 */ /* 0x000fc40008000000 */
[----:B------:R-:W-:Y:S01]  /*0c70*/  @P1 SHF.R.S32.HI R20, RZ, 0x1f, R17 ;  /* 0x0000001fff141819 */ /* 0x000fe20000011411 */
[----:B------:R-:W-:Y:S01]  /*0c80*/  @P2 IMAD.IADD R21, R13, 0x1, R22 ;  /* 0x000000010d152824 */ /* 0x000fe200078e0216 */
[----:B------:R-:W-:Y:S01]  /*0c90*/  @P1 SHF.R.S32.HI R19, RZ, 0x1f, R13 ;  /* 0x0000001fff131819 */ /* 0x000fe2000001140d */
[----:B0-----:R-:W-:Y:S01]  /*0ca0*/  @P2 IMAD.WIDE.U32 R6, R23, 0x4, R6 ;  /* 0x0000000417062825 */ /* 0x001fe200078e0006 */
[----:B------:R-:W-:Y:S02]  /*0cb0*/  @P1 IADD3 R16, P4, P5, R13, R17, R10 ;  /* 0x000000110d101210 */ /* 0x000fe40007d9e00a */
[----:B------:R-:W-:Y:S01]  /*0cc0*/  @P1 IADD3 R18, P3, PT, R17, UR18, RZ ;  /* 0x0000001211121c10 */ /* 0x000fe2000ff7e0ff */
[----:B-1----:R-:W-:Y:S01]  /*0cd0*/  @P2 IMAD.WIDE R14, R21, 0x4, R14 ;  /* 0x00000004150e2825 */ /* 0x002fe200078e020e */
[----:B------:R-:W-:Y:S01]  /*0ce0*/  @P1 IADD3.X R19, PT, PT, R19, R20, R11, P4, P5 ;  /* 0x0000001413131210 */ /* 0x000fe200027ea40b */
[----:B------:R-:W4:Y:S02]  /*0cf0*/  @P2 LDG.E R7, desc[UR14][R6.64] ;  /* 0x0000000e06072981 */ /* 0x000f24000c1e1900 */
[----:B------:R-:W-:Y:S01]  /*0d00*/  @P1 IMAD.X R20, RZ, RZ, R20, P3 ;  /* 0x000000ffff141224 */ /* 0x000fe200018e0614 */
[C---:B--2---:R-:W-:Y:S01]  /*0d10*/  @P1 LEA R2, P3, R18.reuse, R2, 0x2 ;  /* 0x0000000212021211 */ /* 0x044fe200078610ff */
[----:B------:R-:W4:Y:S03]  /*0d20*/  @P2 LDG.E R15, desc[UR14][R14.64] ;  /* 0x0000000e0e0f2981 */ /* 0x000f26000c1e1900 */
[----:B------:R-:W-:-:S02]  /*0d30*/  @P1 LEA.HI.X R3, R18, R3, R20, 0x2, P3 ;  /* 0x0000000312031211 */ /* 0x000fc400018f1414 */
[----:B---3--:R-:W-:-:S04]  /*0d40*/  @P1 LEA R4, P4, R16, R4, 0x2 ;  /* 0x0000000410041211 */ /* 0x008fc800078810ff */
[----:B------:R-:W2:Y:S01]  /*0d50*/  @P1 LDG.E R3, desc[UR14][R2.64+0x4] ;  /* 0x0000040e02031981 */ /* 0x000ea2000c1e1900 */
[----:B------:R-:W-:-:S05]  /*0d60*/  @P1 LEA.HI.X R5, R16, R5, R19, 0x2, P4 ;  /* 0x0000000510051211 */ /* 0x000fca00020f1413 */
[----:B------:R-:W2:Y:S01]  /*0d70*/  @P1 LDG.E R4, desc[UR14][R4.64+0x4] ;  /* 0x0000040e04041981 */ /* 0x000ea2000c1e1900 */
[----:B------:R-:W-:Y:S02]  /*0d80*/  VIADD R17, R17, 0x2 ;  /* 0x0000000211117836 */ /* 0x000fe40000000000 */
[----:B----4-:R-:W-:-:S04]  /*0d90*/  @P2 FFMA R8, R7, R15, R8 ;  /* 0x0000000f07082223 */ /* 0x010fc80000000008 */
[----:B--2---:R-:W-:-:S07]  /*0da0*/  @P1 FFMA R8, R3, R4, R8 ;  /* 0x0000000403081223 */ /* 0x004fce0000000008 */
.L_x_4:
[----:B------:R-:W-:Y:S01]  /*0db0*/  IMAD.IADD R6, R10, 0x1, R17 ;  /* 0x000000010a067824 */ /* 0x000fe200078e0211 */
[----:B------:R-:W-:Y:S04]  /*0dc0*/  BSSY.RECONVERGENT B0, `(.L_x_5) ;  /* 0x000000e000007945 */ /* 0x000fe80003800200 */
[----:B------:R-:W-:-:S04]  /*0dd0*/  ISETP.GE.AND P1, PT, R6, UR6, PT ;  /* 0x0000000606007c0c */ /* 0x000fc8000bf26270 */
[----:B------:R-:W-:-:S04]  /*0de0*/  ISETP.GT.AND P1, PT, R6, -0x1, !P1 ;  /* 0xffffffff0600780c */ /* 0x000fc80004f24270 */
[----:B------:R-:W-:-:S13]  /*0df0*/  PLOP3.LUT P1, PT, P0, P1, PT, 0x80, 0x8 ;  /* 0x000000000008781c */ /* 0x000fda0000723070 */
[----:B------:R-:W-:Y:S05]  /*0e00*/  @!P1 BRA `(.L_x_6) ;  /* 0x0000000000249947 */ /* 0x000fea0003800000 */
[----:B------:R-:W0:Y:S01]  /*0e10*/  LDC.64 R2, c[0x0][0x388] ;  /* 0x0000e200ff027b82 */ /* 0x000e220000000a00 */
[----:B------:R-:W-:Y:S02]  /*0e20*/  VIADD R17, R17, UR18 ;  /* 0x0000001211117c36 */ /* 0x000fe40008000000 */
[----:B------:R-:W-:-:S05]  /*0e30*/  IMAD.IADD R13, R13, 0x1, R6 ;  /* 0x000000010d0d7824 */ /* 0x000fca00078e0206 */
[----:B------:R-:W1:Y:S01]  /*0e40*/  LDC.64 R4, c[0x0][0x380] ;  /* 0x0000e000ff047b82 */ /* 0x000e620000000a00 */
[----:B0-----:R-:W-:-:S06]  /*0e50*/  IMAD.WIDE.U32 R2, R17, 0x4, R2 ;  /* 0x0000000411027825 */ /* 0x001fcc00078e0002 */
[----:B------:R-:W2:Y:S01]  /*0e60*/  LDG.E R3, desc[UR14][R2.64] ;  /* 0x0000000e02037981 */ /* 0x000ea2000c1e1900 */
[----:B-1----:R-:W-:-:S06]  /*0e70*/  IMAD.WIDE R4, R13, 0x4, R4 ;  /* 0x000000040d047825 */ /* 0x002fcc00078e0204 */
[----:B------:R-:W2:Y:S02]  /*0e80*/  LDG.E R4, desc[UR14][R4.64] ;  /* 0x0000000e04047981 */ /* 0x000ea4000c1e1900 */
[----:B--2---:R-:W-:-:S07]  /*0e90*/  FFMA R8, R3, R4, R8 ;  /* 0x0000000403087223 */ /* 0x004fce0000000008 */
.L_x_6:
[----:B------:R-:W-:Y:S05]  /*0ea0*/  BSYNC.RECONVERGENT B0 ;  /* 0x0000000000007941 */ /* 0x000fea0003800200 */
.L_x_5:
[----:B------:R-:W-:Y:S05]  /*0eb0*/  BRA.U UP0, `(.L_x_7) ;  /* 0xfffffff100bc7547 */ /* 0x000fea000b83ffff */
.L_x_0:
[----:B------:R-:W0:Y:S01]  /*0ec0*/  LDC.64 R2, c[0x0][0x390] ;  /* 0x0000e400ff027b82 */ /* 0x000e220000000a00 */
[----:B------:R-:W-:-:S04]  /*0ed0*/  IMAD R9, R0, UR6, R9 ;  /* 0x0000000600097c24 */ /* 0x000fc8000f8e0209 */
[----:B0-----:R-:W-:-:S05]  /*0ee0*/  IMAD.WIDE R2, R9, 0x4, R2 ;  /* 0x0000000409027825 */ /* 0x001fca00078e0202 */
[----:B------:R-:W-:Y:S01]  /*0ef0*/  STG.E desc[UR14][R2.64], R8 ;  /* 0x0000000802007986 */ /* 0x000fe2000c10190e */
[----:B------:R-:W-:Y:S05]  /*0f00*/  EXIT ;  /* 0x000000000000794d */ /* 0x000fea0003800000 */
.L_x_8:
[----:B------:R-:W-:-:S00]  /*0f10*/  BRA `(.L_x_8) ;  /* 0xfffffffc00fc7947 */ /* 0x000fc0000383ffff */
[----:B------:R-:W-:-:S00]  /*0f20*/  NOP ;  /* 0x0000000000007918 */ /* 0x000fc00000000000 */
        /* <DEDUP_REMOVED lines=13> */
.L_x_9:


//--------------------- .nv.shared.reserved.0     --------------------------
	.section	.nv.shared.reserved.0,"aw",@nobits
	.weak		__nv_reservedSMEM_offset_0_alias
	.size		__nv_reservedSMEM_offset_0_alias, 0, 64
	.other		__nv_reservedSMEM_offset_0_alias,@"STO_CUDA_RESERVED_SHARED STV_DEFAULT"
__nv_reservedSMEM_offset_0_alias:
	.zero		0
	.zero		64


//--------------------- .nv.constant0._Z27convolution_2D_basic_kernelPfS_S_iii --------------------------
	.section	.nv.constant0._Z27convolution_2D_basic_kernelPfS_S_iii,"a",@progbits
	.sectionflags	@""
	.align	4
.nv.constant0._Z27convolution_2D_basic_kernelPfS_S_iii:
	.zero		932


//--------------------- SYMBOLS --------------------------

	.type		.nv.reservedSmem.offset0,@object
	.size		.nv.reservedSmem.offset0,0x4
